	.headerflags	@"EF_CUDA_TEXMODE_UNIFIED EF_CUDA_64BIT_ADDRESS EF_CUDA_ACCELERATORS EF_CUDA_SM90 EF_CUDA_VIRTUAL_SM(EF_CUDA_SM90)"
	.elftype	@"ET_EXEC"


//--------------------- .nv.info                  --------------------------
	.section	.nv.info,"",@"SHT_CUDA_INFO"
	.align	4


	//----- nvinfo : EIATTR_REGCOUNT
	.align		4
        /*0000*/ 	.byte	0x04, 0x2f
        /*0002*/ 	.short	(.L_3 - .L_2)
	.align		4
.L_2:
        /*0004*/ 	.word	index@(triton_poi_fused__native_batch_norm_legit_no_training_reflection_pad2d_relu_43)
        /*0008*/ 	.word	0x00000018


	//----- nvinfo : EIATTR_MIN_STACK_SIZE
	.align		4
.L_3:
        /*000c*/ 	.byte	0x04, 0x12
        /*000e*/ 	.short	(.L_5 - .L_4)
	.align		4
.L_4:
        /*0010*/ 	.word	index@(triton_poi_fused__native_batch_norm_legit_no_training_reflection_pad2d_relu_43)
        /*0014*/ 	.word	0x00000000


	//----- nvinfo : EIATTR_FRAME_SIZE
	.align		4
.L_5:
        /*0018*/ 	.byte	0x04, 0x11
        /*001a*/ 	.short	(.L_7 - .L_6)
	.align		4
.L_6:
        /*001c*/ 	.word	index@(triton_poi_fused__native_batch_norm_legit_no_training_reflection_pad2d_relu_43)
        /*0020*/ 	.word	0x00000000


	//----- nvinfo : EIATTR_MIN_STACK_SIZE
	.align		4
.L_7:
        /*0024*/ 	.byte	0x04, 0x12
        /*0026*/ 	.short	(.L_9 - .L_8)
	.align		4
.L_8:
        /*0028*/ 	.word	index@(triton_poi_fused__native_batch_norm_legit_no_training_reflection_pad2d_relu_43)
        /*002c*/ 	.word	0x00000000
.L_9:


//--------------------- .nv.info.triton_poi_fused__native_batch_norm_legit_no_training_reflection_pad2d_relu_43 --------------------------
	.section	.nv.info.triton_poi_fused__native_batch_norm_legit_no_training_reflection_pad2d_relu_43,"",@"SHT_CUDA_INFO"
	.sectionflags	@""
	.align	4


	//----- nvinfo : EIATTR_CUDA_API_VERSION
	.align		4
        /*0000*/ 	.byte	0x04, 0x37
        /*0002*/ 	.short	(.L_11 - .L_10)
.L_10:
        /*0004*/ 	.word	0x0000007c


	//----- nvinfo : EIATTR_KPARAM_INFO
	.align		4
.L_11:
        /*0008*/ 	.byte	0x04, 0x17
        /*000a*/ 	.short	(.L_13 - .L_12)
.L_12:
        /*000c*/ 	.word	0x00000000
        /*0010*/ 	.short	0x0006
        /*0012*/ 	.short	0x0030
        /*0014*/ 	.byte	0x00, 0xf0, 0x11, 0x00


	//----- nvinfo : EIATTR_KPARAM_INFO
	.align		4
.L_13:
        /*0018*/ 	.byte	0x04, 0x17
        /*001a*/ 	.short	(.L_15 - .L_14)
.L_14:
        /*001c*/ 	.word	0x00000000
        /*0020*/ 	.short	0x0005
        /*0022*/ 	.short	0x0028
        /*0024*/ 	.byte	0x00, 0xf4, 0x21, 0x00


	//----- nvinfo : EIATTR_KPARAM_INFO
	.align		4
.L_15:
        /*0028*/ 	.byte	0x04, 0x17
        /*002a*/ 	.short	(.L_17 - .L_16)
.L_16:
        /*002c*/ 	.word	0x00000000
        /*0030*/ 	.short	0x0004
        /*0032*/ 	.short	0x0020
        /*0034*/ 	.byte	0x00, 0xf4, 0x21, 0x00


	//----- nvinfo : EIATTR_KPARAM_INFO
	.align		4
.L_17:
        /*0038*/ 	.byte	0x04, 0x17
        /*003a*/ 	.short	(.L_19 - .L_18)
.L_18:
        /*003c*/ 	.word	0x00000000
        /*0040*/ 	.short	0x0003
        /*0042*/ 	.short	0x0018
        /*0044*/ 	.byte	0x00, 0xf4, 0x21, 0x00


	//----- nvinfo : EIATTR_KPARAM_INFO
	.align		4
.L_19:
        /*0048*/ 	.byte	0x04, 0x17
        /*004a*/ 	.short	(.L_21 - .L_20)
.L_20:
        /*004c*/ 	.word	0x00000000
        /*0050*/ 	.short	0x0002
        /*0052*/ 	.short	0x0010
        /*0054*/ 	.byte	0x00, 0xf4, 0x21, 0x00


	//----- nvinfo : EIATTR_KPARAM_INFO
	.align		4
.L_21:
        /*0058*/ 	.byte	0x04, 0x17
        /*005a*/ 	.short	(.L_23 - .L_22)
.L_22:
        /*005c*/ 	.word	0x00000000
        /*0060*/ 	.short	0x0001
        /*0062*/ 	.short	0x0008
        /*0064*/ 	.byte	0x00, 0xf4, 0x21, 0x00


	//----- nvinfo : EIATTR_KPARAM_INFO
	.align		4
.L_23:
        /*0068*/ 	.byte	0x04, 0x17
        /*006a*/ 	.short	(.L_25 - .L_24)
.L_24:
        /*006c*/ 	.word	0x00000000
        /*0070*/ 	.short	0x0000
        /*0072*/ 	.short	0x0000
        /*0074*/ 	.byte	0x00, 0xf4, 0x21, 0x00


	//----- nvinfo : EIATTR_SPARSE_MMA_MASK
	.align		4
.L_25:
        /*0078*/ 	.byte	0x03, 0x50
        /*007a*/ 	.short	0x0000


	//----- nvinfo : EIATTR_MAXREG_COUNT
	.align		4
        /*007c*/ 	.byte	0x03, 0x1b
        /*007e*/ 	.short	0x00ff


	//----- nvinfo : EIATTR_EXIT_INSTR_OFFSETS
	.align		4
        /*0080*/ 	.byte	0x04, 0x1c
        /*0082*/ 	.short	(.L_27 - .L_26)


	//   ....[0]....
.L_26:
        /*0084*/ 	.word	0x000006c0


	//   ....[1]....
        /*0088*/ 	.word	0x000006e0


	//----- nvinfo : EIATTR_REQNTID
	.align		4
.L_27:
        /*008c*/ 	.byte	0x04, 0x10
        /*008e*/ 	.short	(.L_29 - .L_28)
.L_28:
        /*0090*/ 	.word	0x00000100
        /*0094*/ 	.word	0x00000001
        /*0098*/ 	.word	0x00000001


	//----- nvinfo : EIATTR_CBANK_PARAM_SIZE
	.align		4
.L_29:
        /*009c*/ 	.byte	0x03, 0x19
        /*009e*/ 	.short	0x0034


	//----- nvinfo : EIATTR_PARAM_CBANK
	.align		4
        /*00a0*/ 	.byte	0x04, 0x0a
        /*00a2*/ 	.short	(.L_31 - .L_30)
	.align		4
.L_30:
        /*00a4*/ 	.word	index@(.nv.constant0.triton_poi_fused__native_batch_norm_legit_no_training_reflection_pad2d_relu_43)
        /*00a8*/ 	.short	0x0210
        /*00aa*/ 	.short	0x0034


	//----- nvinfo : EIATTR_SW_WAR
	.align		4
.L_31:
        /*00ac*/ 	.byte	0x04, 0x36
        /*00ae*/ 	.short	(.L_33 - .L_32)
.L_32:
        /*00b0*/ 	.word	0x00000008
.L_33:


//--------------------- .nv.callgraph             --------------------------
	.section	.nv.callgraph,"",@"SHT_CUDA_CALLGRAPH"
	.align	4
	.sectionentsize	8
	.align		4
        /*0000*/ 	.word	0x00000000
	.align		4
        /*0004*/ 	.word	0xffffffff
	.align		4
        /*0008*/ 	.word	0x00000000
	.align		4
        /*000c*/ 	.word	0xfffffffe
	.align		4
        /*0010*/ 	.word	0x00000000
	.align		4
        /*0014*/ 	.word	0xfffffffd
	.align		4
        /*0018*/ 	.word	0x00000000
	.align		4
        /*001c*/ 	.word	0xfffffffc


//--------------------- .nv.constant4             --------------------------
	.section	.nv.constant4,"a",@progbits
	.align	8
	.align		8
.nv.constant4:
        /*0000*/ 	.dword	_$_str
	.align		8
        /*0008*/ 	.dword	_$_str_$_2


//--------------------- .text.triton_poi_fused__native_batch_norm_legit_no_training_reflection_pad2d_relu_43 --------------------------
	.section	.text.triton_poi_fused__native_batch_norm_legit_no_training_reflection_pad2d_relu_43,"ax",@progbits
	.align	128
        .global         triton_poi_fused__native_batch_norm_legit_no_training_reflection_pad2d_relu_43
        .type           triton_poi_fused__native_batch_norm_legit_no_training_reflection_pad2d_relu_43,@function
        .size           triton_poi_fused__native_batch_norm_legit_no_training_reflection_pad2d_relu_43,(.L_x_1 - triton_poi_fused__native_batch_norm_legit_no_training_reflection_pad2d_relu_43)
        .other          triton_poi_fused__native_batch_norm_legit_no_training_reflection_pad2d_relu_43,@"STO_CUDA_ENTRY STV_DEFAULT"
triton_poi_fused__native_batch_norm_legit_no_training_reflection_pad2d_relu_43:
.text.triton_poi_fused__native_batch_norm_legit_no_training_reflection_pad2d_relu_43:
[----:B------:R-:W0:Y:S01]  /*0000*/  LDC R1, c[0x0][0x28] ;  /* 0x00000a00ff017b82 */ /* 0x000e220000000800 */
[----:B------:R-:W1:Y:S01]  /*0010*/  S2R R0, SR_TID.X ;  /* 0x0000000000007919 */ /* 0x000e620000002100 */
[----:B------:R-:W-:-:S06]  /*0020*/  HFMA2.MMA R2, -RZ, RZ, 0, 0 ;  /* 0x00000000ff027435 */ /* 0x000fcc00000001ff */
[----:B------:R-:W2:Y:S01]  /*0030*/  LDC.64 R14, c[0x0][0x220] ;  /* 0x00008800ff0e7b82 */ /* 0x000ea20000000a00 */
[----:B------:R-:W-:Y:S01]  /*0040*/  IMAD.MOV.U32 R4, RZ, RZ, RZ ;  /* 0x000000ffff047224 */ /* 0x000fe200078e00ff */
[----:B------:R-:W3:Y:S01]  /*0050*/  S2R R3, SR_CTAID.X ;  /* 0x0000000000037919 */ /* 0x000ee20000002500 */
[----:B------:R-:W-:Y:S01]  /*0060*/  ULDC.64 UR4, c[0x0][0x208] ;  /* 0x0000820000047ab9 */ /* 0x000fe20000000a00 */
[----:B-1----:R-:W-:-:S05]  /*0070*/  IMAD.SHL.U32 R0, R0, 0x2, RZ ;  /* 0x0000000200007824 */ /* 0x002fca00078e00ff */
[----:B------:R-:W-:-:S05]  /*0080*/  LOP3.LUT R0, R0, 0x1fe, RZ, 0xc0, !PT ;  /* 0x000001fe00007812 */ /* 0x000fca00078ec0ff */
[----:B---3--:R-:W-:-:S04]  /*0090*/  IMAD R3, R3, 0x200, R0 ;  /* 0x0000020003037824 */ /* 0x008fc800078e0200 */
[C---:B------:R-:W-:Y:S01]  /*00a0*/  IMAD.HI R8, R3.reuse, 0x6aff5f81, RZ ;  /* 0x6aff5f8103087827 */ /* 0x040fe200078e02ff */
[----:B------:R-:W-:-:S03]  /*00b0*/  ISETP.GE.AND P0, PT, R3, 0x132400, PT ;  /* 0x001324000300780c */ /* 0x000fc60003f06270 */
[----:B------:R-:W-:Y:S01]  /*00c0*/  IMAD.HI R6, R3, -0x15f15f15, R2 ;  /* 0xea0ea0eb03067827 */ /* 0x000fe200078e0202 */
[----:B------:R-:W-:-:S04]  /*00d0*/  SHF.R.U32.HI R5, RZ, 0x1f, R8 ;  /* 0x0000001fff057819 */ /* 0x000fc80000011608 */
[----:B------:R-:W-:Y:S01]  /*00e0*/  LEA.HI.SX32 R8, R8, R5, 0x15 ;  /* 0x0000000508087211 */ /* 0x000fe200078faaff */
[----:B------:R-:W-:Y:S01]  /*00f0*/  VIADD R5, R3, 0x1 ;  /* 0x0000000103057836 */ /* 0x000fe20000000000 */
[----:B------:R-:W-:Y:S02]  /*0100*/  SHF.R.U32.HI R7, RZ, 0x1f, R6 ;  /* 0x0000001fff077819 */ /* 0x000fe40000011606 */
[----:B------:R-:W-:Y:S01]  /*0110*/  LEA.HI R0, R8, R8, RZ, 0x6 ;  /* 0x0000000808007211 */ /* 0x000fe200078f30ff */
[----:B------:R-:W-:Y:S01]  /*0120*/  IMAD.HI R4, R5, -0x15f15f15, R4 ;  /* 0xea0ea0eb05047827 */ /* 0x000fe200078e0204 */
[----:B------:R-:W-:Y:S02]  /*0130*/  LEA.HI.SX32 R7, R6, R7, 0x1a ;  /* 0x0000000706077211 */ /* 0x000fe400078fd2ff */
[----:B------:R-:W-:Y:S01]  /*0140*/  LOP3.LUT R11, R0, 0xffffffc0, RZ, 0xc0, !PT ;  /* 0xffffffc0000b7812 */ /* 0x000fe200078ec0ff */
[----:B------:R-:W-:Y:S01]  /*0150*/  IMAD.MOV.U32 R0, RZ, RZ, RZ ;  /* 0x000000ffff007224 */ /* 0x000fe200078e00ff */
[----:B------:R-:W-:-:S02]  /*0160*/  MOV R6, RZ ;  /* 0x000000ff00067202 */ /* 0x000fc40000000f00 */
[----:B------:R-:W-:Y:S02]  /*0170*/  IADD3 R11, R8, -R11, RZ ;  /* 0x8000000b080b7210 */ /* 0x000fe40007ffe0ff */
[----:B------:R-:W-:Y:S01]  /*0180*/  SHF.R.U32.HI R9, RZ, 0x1f, R4 ;  /* 0x0000001fff097819 */ /* 0x000fe20000011604 */
[----:B------:R-:W-:-:S04]  /*0190*/  IMAD.HI R6, R7, -0x15f15f15, R6 ;  /* 0xea0ea0eb07067827 */ /* 0x000fc800078e0206 */
[----:B--2---:R-:W-:Y:S01]  /*01a0*/  IMAD.WIDE R14, R11, 0x4, R14 ;  /* 0x000000040b0e7825 */ /* 0x004fe200078e020e */
[----:B------:R-:W-:Y:S02]  /*01b0*/  SHF.R.U32.HI R13, RZ, 0x1f, R6 ;  /* 0x0000001fff0d7819 */ /* 0x000fe40000011606 */
[----:B------:R-:W-:Y:S02]  /*01c0*/  LEA.HI.SX32 R9, R4, R9, 0x1a ;  /* 0x0000000904097211 */ /* 0x000fe400078fd2ff */
[----:B------:R-:W2:Y:S01]  /*01d0*/  @!P0 LDG.E.EL R2, desc[UR4][R14.64] ;  /* 0x000000040e028981 */ /* 0x000ea2000c2e1900 */
[----:B------:R-:W-:-:S03]  /*01e0*/  LEA.HI.SX32 R13, R6, R13, 0x1a ;  /* 0x0000000d060d7211 */ /* 0x000fc600078fd2ff */
[----:B------:R1:W3:Y:S01]  /*01f0*/  @!P0 LDG.E.EL R0, desc[UR4][R14.64] ;  /* 0x000000040e008981 */ /* 0x0002e2000c2e1900 */
[----:B------:R-:W-:Y:S01]  /*0200*/  IMAD R4, R7, -0x46, R3 ;  /* 0xffffffba07047824 */ /* 0x000fe200078e0203 */
[----:B------:R-:W-:Y:S01]  /*0210*/  LEA R8, R8, 0xfff, 0xc ;  /* 0x00000fff08087811 */ /* 0x000fe200078e60ff */
[----:B------:R-:W-:Y:S02]  /*0220*/  IMAD R9, R9, -0x46, R5 ;  /* 0xffffffba09097824 */ /* 0x000fe400078e0205 */
[----:B------:R-:W-:Y:S01]  /*0230*/  IMAD R13, R13, -0x46, R7 ;  /* 0xffffffba0d0d7824 */ /* 0x000fe200078e0207 */
[----:B------:R-:W-:Y:S01]  /*0240*/  IADD3 R4, R4, -0x3, RZ ;  /* 0xfffffffd04047810 */ /* 0x000fe20007ffe0ff */
[----:B------:R-:W-:-:S03]  /*0250*/  VIADD R9, R9, 0xfffffffd ;  /* 0xfffffffd09097836 */ /* 0x000fc60000000000 */
[----:B------:R-:W-:Y:S01]  /*0260*/  IABS R5, R4 ;  /* 0x0000000400057213 */ /* 0x000fe20000000000 */
[----:B-1----:R-:W1:Y:S01]  /*0270*/  LDC.64 R14, c[0x0][0x218] ;  /* 0x00008600ff0e7b82 */ /* 0x002e620000000a00 */
[----:B------:R-:W-:Y:S02]  /*0280*/  IADD3 R4, R13, -0x3, RZ ;  /* 0xfffffffd0d047810 */ /* 0x000fe40007ffe0ff */
[----:B------:R-:W-:Y:S02]  /*0290*/  IABS R6, R9 ;  /* 0x0000000900067213 */ /* 0x000fe40000000000 */
[----:B------:R-:W-:Y:S01]  /*02a0*/  IABS R9, R4 ;  /* 0x0000000400097213 */ /* 0x000fe20000000000 */
[----:B------:R-:W-:Y:S01]  /*02b0*/  VIADD R4, R5, 0xffffffc1 ;  /* 0xffffffc105047836 */ /* 0x000fe20000000000 */
[----:B------:R-:W-:Y:S01]  /*02c0*/  IADD3 R5, R6, -0x3f, RZ ;  /* 0xffffffc106057810 */ /* 0x000fe20007ffe0ff */
[----:B------:R-:W4:Y:S03]  /*02d0*/  LDC.64 R12, c[0x0][0x210] ;  /* 0x00008400ff0c7b82 */ /* 0x000f260000000a00 */
[----:B------:R-:W-:Y:S01]  /*02e0*/  IABS R10, R4 ;  /* 0x00000004000a7213 */ /* 0x000fe20000000000 */
[----:B------:R-:W-:Y:S01]  /*02f0*/  VIADD R4, R9, 0xffffffc1 ;  /* 0xffffffc109047836 */ /* 0x000fe20000000000 */
[----:B------:R-:W-:-:S02]  /*0300*/  IABS R17, R5 ;  /* 0x0000000500117213 */ /* 0x000fc40000000000 */
[----:B------:R-:W-:Y:S01]  /*0310*/  MOV R9, R10 ;  /* 0x0000000a00097202 */ /* 0x000fe20000000f00 */
[----:B------:R-:W5:Y:S01]  /*0320*/  LDC.64 R6, c[0x0][0x228] ;  /* 0x00008a00ff067b82 */ /* 0x000f620000000a00 */
[----:B------:R-:W-:Y:S01]  /*0330*/  IABS R19, R4 ;  /* 0x0000000400137213 */ /* 0x000fe20000000000 */
[----:B------:R-:W-:Y:S02]  /*0340*/  IMAD.MOV.U32 R10, RZ, RZ, RZ ;  /* 0x000000ffff0a7224 */ /* 0x000fe400078e00ff */
[----:B------:R-:W-:Y:S01]  /*0350*/  IMAD.IADD R9, R8, 0x1, -R9 ;  /* 0x0000000108097824 */ /* 0x000fe200078e0a09 */
[----:B------:R-:W-:-:S03]  /*0360*/  IADD3 R8, R8, -R17, RZ ;  /* 0x8000001108087210 */ /* 0x000fc60007ffe0ff */
[----:B------:R-:W5:Y:S01]  /*0370*/  LDC.64 R4, c[0x0][0x230] ;  /* 0x00008c00ff047b82 */ /* 0x000f620000000a00 */
[C---:B------:R-:W-:Y:S02]  /*0380*/  IMAD R9, R19.reuse, -0x40, R9 ;  /* 0xffffffc013097824 */ /* 0x040fe400078e0209 */
[----:B------:R-:W-:Y:S02]  /*0390*/  IMAD R19, R19, -0x40, R8 ;  /* 0xffffffc013137824 */ /* 0x000fe400078e0208 */
[----:B-1----:R-:W-:Y:S01]  /*03a0*/  IMAD.WIDE R20, R11, 0x4, R14 ;  /* 0x000000040b147825 */ /* 0x002fe200078e020e */
[----:B------:R-:W-:-:S03]  /*03b0*/  CS2R R14, SRZ ;  /* 0x00000000000e7805 */ /* 0x000fc6000001ff00 */
[--C-:B----4-:R-:W-:Y:S01]  /*03c0*/  IMAD.WIDE R8, R9, 0x4, R12.reuse ;  /* 0x0000000409087825 */ /* 0x110fe200078e020c */
[----:B------:R-:W4:Y:S03]  /*03d0*/  @!P0 LDG.E.EL R10, desc[UR4][R20.64] ;  /* 0x00000004140a8981 */ /* 0x000f26000c2e1900 */
[----:B------:R-:W-:Y:S01]  /*03e0*/  IMAD.WIDE R18, R19, 0x4, R12 ;  /* 0x0000000413127825 */ /* 0x000fe200078e020c */
[----:B------:R-:W-:Y:S01]  /*03f0*/  CS2R R12, SRZ ;  /* 0x00000000000c7805 */ /* 0x000fe2000001ff00 */
[----:B------:R-:W4:Y:S02]  /*0400*/  @!P0 LDG.E.EL R15, desc[UR4][R20.64] ;  /* 0x00000004140f8981 */ /* 0x000f24000c2e1900 */
[----:B-----5:R-:W-:-:S03]  /*0410*/  IMAD.WIDE R6, R11, 0x4, R6 ;  /* 0x000000040b067825 */ /* 0x020fc600078e0206 */
[----:B------:R-:W4:Y:S01]  /*0420*/  @!P0 LDG.E.EL R13, desc[UR4][R8.64] ;  /* 0x00000004080d8981 */ /* 0x000f22000c2e1900 */
[----:B0-----:R-:W-:Y:S01]  /*0430*/  IMAD.WIDE R4, R11, 0x4, R4 ;  /* 0x000000040b047825 */ /* 0x001fe200078e0204 */
[----:B------:R-:W-:Y:S02]  /*0440*/  HFMA2.MMA R11, -RZ, RZ, 0, 0 ;  /* 0x00000000ff0b7435 */ /* 0x000fe400000001ff */
[----:B------:R-:W5:Y:S01]  /*0450*/  @!P0 LDG.E.EL R12, desc[UR4][R18.64] ;  /* 0x00000004120c8981 */ /* 0x000f62000c2e1900 */
[----:B------:R-:W-:-:S03]  /*0460*/  CS2R R16, SRZ ;  /* 0x0000000000107805 */ /* 0x000fc6000001ff00 */
[----:B------:R-:W5:Y:S04]  /*0470*/  @!P0 LDG.E.EL R14, desc[UR4][R4.64] ;  /* 0x00000004040e8981 */ /* 0x000f68000c2e1900 */
[----:B------:R-:W5:Y:S04]  /*0480*/  @!P0 LDG.E.EL R17, desc[UR4][R6.64] ;  /* 0x0000000406118981 */ /* 0x000f68000c2e1900 */
[----:B------:R-:W5:Y:S04]  /*0490*/  @!P0 LDG.E.EL R16, desc[UR4][R6.64] ;  /* 0x0000000406108981 */ /* 0x000f68000c2e1900 */
[----:B------:R0:W5:Y:S02]  /*04a0*/  @!P0 LDG.E.EL R11, desc[UR4][R4.64] ;  /* 0x00000004040b8981 */ /* 0x000164000c2e1900 */
[----:B0-----:R-:W0:Y:S02]  /*04b0*/  LDC.64 R4, c[0x0][0x238] ;  /* 0x00008e00ff047b82 */ /* 0x001e240000000a00 */
[----:B0-----:R-:W-:-:S04]  /*04c0*/  IMAD.WIDE R4, R3, 0x4, R4 ;  /* 0x0000000403047825 */ /* 0x001fc800078e0204 */
[----:B--2---:R-:W-:Y:S01]  /*04d0*/  FADD R2, R2, 9.9999997473787516356e-06 ;  /* 0x3727c5ac02027421 */ /* 0x004fe20000000000 */
[----:B---3--:R-:W-:-:S03]  /*04e0*/  FADD R0, R0, 9.9999997473787516356e-06 ;  /* 0x3727c5ac00007421 */ /* 0x008fc60000000000 */
[----:B------:R-:W0:Y:S08]  /*04f0*/  MUFU.SQRT R8, R2 ;  /* 0x0000000200087308 */ /* 0x000e300000002000 */
[----:B------:R-:W1:Y:S01]  /*0500*/  MUFU.SQRT R9, R0 ;  /* 0x0000000000097308 */ /* 0x000e620000002000 */
[C---:B0-----:R-:W-:Y:S02]  /*0510*/  FSETP.GT.AND P1, PT, R8.reuse, 8.50705917302346158658e+37, PT ;  /* 0x7e8000000800780b */ /* 0x041fe40003f24000 */
[----:B------:R-:W-:-:S02]  /*0520*/  FSETP.GEU.AND P3, PT, R8, 1.175494350822287508e-38, PT ;  /* 0x008000000800780b */ /* 0x000fc40003f6e000 */
[C---:B-1----:R-:W-:Y:S02]  /*0530*/  FSETP.GT.AND P2, PT, R9.reuse, 8.50705917302346158658e+37, PT ;  /* 0x7e8000000900780b */ /* 0x042fe40003f44000 */
[----:B------:R-:W-:-:S07]  /*0540*/  FSETP.GEU.AND P4, PT, R9, 1.175494350822287508e-38, PT ;  /* 0x008000000900780b */ /* 0x000fce0003f8e000 */
[----:B------:R-:W-:-:S04]  /*0550*/  @P1 FMUL R8, R8, 0.25 ;  /* 0x3e80000008081820 */ /* 0x000fc80000400000 */
[----:B------:R-:W-:Y:S01]  /*0560*/  @!P3 FMUL R8, R8, 16777216 ;  /* 0x4b8000000808b820 */ /* 0x000fe20000400000 */
[----:B------:R-:W-:-:S04]  /*0570*/  @P2 FMUL R9, R9, 0.25 ;  /* 0x3e80000009092820 */ /* 0x000fc80000400000 */
[----:B------:R-:W-:Y:S01]  /*0580*/  @!P4 FMUL R9, R9, 16777216 ;  /* 0x4b8000000909c820 */ /* 0x000fe20000400000 */
[----:B------:R-:W0:Y:S01]  /*0590*/  MUFU.RCP R8, R8 ;  /* 0x0000000800087308 */ /* 0x000e220000001000 */
[----:B------:R-:W-:-:S07]  /*05a0*/  MOV R0, 0x3e800000 ;  /* 0x3e80000000007802 */ /* 0x000fce0000000f00 */
[----:B------:R-:W1:Y:S01]  /*05b0*/  MUFU.RCP R9, R9 ;  /* 0x0000000900097308 */ /* 0x000e620000001000 */
[C---:B------:R-:W-:Y:S02]  /*05c0*/  FSEL R7, R0.reuse, 1, P1 ;  /* 0x3f80000000077808 */ /* 0x040fe40000800000 */
[----:B------:R-:W-:-:S03]  /*05d0*/  FSEL R0, R0, 1, P2 ;  /* 0x3f80000000007808 */ /* 0x000fc60001000000 */
[----:B------:R-:W-:Y:S02]  /*05e0*/  @!P3 FMUL R7, R7, 16777216 ;  /* 0x4b8000000707b820 */ /* 0x000fe40000400000 */
[----:B------:R-:W-:Y:S01]  /*05f0*/  @!P4 FMUL R0, R0, 16777216 ;  /* 0x4b8000000000c820 */ /* 0x000fe20000400000 */
[----:B----4-:R-:W-:Y:S01]  /*0600*/  FADD R10, -R10, R13 ;  /* 0x0000000d0a0a7221 */ /* 0x010fe20000000100 */
[----:B0-----:R-:W-:Y:S01]  /*0610*/  FMUL R7, R8, R7 ;  /* 0x0000000708077220 */ /* 0x001fe20000400000 */
[----:B-----5:R-:W-:Y:S01]  /*0620*/  FADD R12, -R15, R12 ;  /* 0x0000000c0f0c7221 */ /* 0x020fe20000000100 */
[----:B-1----:R-:W-:Y:S02]  /*0630*/  FMUL R13, R9, R0 ;  /* 0x00000000090d7220 */ /* 0x002fe40000400000 */
[----:B------:R-:W-:Y:S02]  /*0640*/  FMUL R7, R10, R7 ;  /* 0x000000070a077220 */ /* 0x000fe40000400000 */
[----:B------:R-:W-:-:S02]  /*0650*/  FMUL R12, R12, R13 ;  /* 0x0000000d0c0c7220 */ /* 0x000fc40000400000 */
[----:B------:R-:W-:Y:S02]  /*0660*/  FFMA R7, R7, R17, R14 ;  /* 0x0000001107077223 */ /* 0x000fe4000000000e */
[----:B------:R-:W-:-:S03]  /*0670*/  FFMA R11, R12, R16, R11 ;  /* 0x000000100c0b7223 */ /* 0x000fc6000000000b */
[----:B------:R-:W-:Y:S02]  /*0680*/  FSETP.GEU.AND P1, PT, R7, RZ, PT ;  /* 0x000000ff0700720b */ /* 0x000fe40003f2e000 */
[----:B------:R-:W-:Y:S02]  /*0690*/  FSETP.GEU.AND P2, PT, R11, RZ, PT ;  /* 0x000000ff0b00720b */ /* 0x000fe40003f4e000 */
[----:B------:R-:W-:Y:S02]  /*06a0*/  FSEL R10, R7, RZ, P1 ;  /* 0x000000ff070a7208 */ /* 0x000fe40000800000 */
[----:B------:R-:W-:Y:S01]  /*06b0*/  FSEL R11, R11, RZ, P2 ;  /* 0x000000ff0b0b7208 */ /* 0x000fe20001000000 */
[----:B------:R-:W-:Y:S08]  /*06c0*/  @P0 EXIT ;  /* 0x000000000000094d */ /* 0x000ff00003800000 */
[----:B------:R-:W-:Y:S01]  /*06d0*/  STG.E.64 desc[UR4][R4.64], R10 ;  /* 0x0000000a04007986 */ /* 0x000fe2000c101b04 */
[----:B------:R-:W-:Y:S05]  /*06e0*/  EXIT ;  /* 0x000000000000794d */ /* 0x000fea0003800000 */
.L_x_0:
[----:B------:R-:W-:-:S00]  /*06f0*/  BRA `(.L_x_0) ;  /* 0xfffffffc00fc7947 */ /* 0x000fc0000383ffff */
[----:B------:R-:W-:-:S00]  /*0700*/  NOP ;  /* 0x0000000000007918 */ /* 0x000fc00000000000 */
[----:B------:R-:W-:-:S00]  /*0710*/  NOP ;  /* 0x0000000000007918 */ /* 0x000fc00000000000 */
[----:B------:R-:W-:-:S00]  /*0720*/  NOP ;  /* 0x0000000000007918 */ /* 0x000fc00000000000 */
[----:B------:R-:W-:-:S00]  /*0730*/  NOP ;  /* 0x0000000000007918 */ /* 0x000fc00000000000 */
[----:B------:R-:W-:-:S00]  /*0740*/  NOP ;  /* 0x0000000000007918 */ /* 0x000fc00000000000 */
[----:B------:R-:W-:-:S00]  /*0750*/  NOP ;  /* 0x0000000000007918 */ /* 0x000fc00000000000 */
[----:B------:R-:W-:-:S00]  /*0760*/  NOP ;  /* 0x0000000000007918 */ /* 0x000fc00000000000 */
[----:B------:R-:W-:-:S00]  /*0770*/  NOP ;  /* 0x0000000000007918 */ /* 0x000fc00000000000 */
.L_x_1:


//--------------------- .nv.global.init           --------------------------
	.section	.nv.global.init,"aw",@progbits
.nv.global.init:
	.type		_$_str,@object
	.size		_$_str,(_$_str_$_2 - _$_str)
_$_str:
        /*0000*/ 	.byte	0x5f, 0x5f, 0x43, 0x55, 0x44, 0x41, 0x5f, 0x46, 0x54, 0x5a, 0x00
	.type		_$_str_$_2,@object
	.size		_$_str_$_2,(.L_1 - _$_str_$_2)
_$_str_$_2:
        /*000b*/ 	.byte	0x5f, 0x5f, 0x43, 0x55, 0x44, 0x41, 0x5f, 0x50, 0x52, 0x45, 0x43, 0x5f, 0x53, 0x51, 0x52, 0x54
        /*001b*/ 	.byte	0x00
.L_1:


//--------------------- .nv.constant0.triton_poi_fused__native_batch_norm_legit_no_training_reflection_pad2d_relu_43 --------------------------
	.section	.nv.constant0.triton_poi_fused__native_batch_norm_legit_no_training_reflection_pad2d_relu_43,"a",@progbits
	.sectionflags	@""
	.align	4
.nv.constant0.triton_poi_fused__native_batch_norm_legit_no_training_reflection_pad2d_relu_43:
	.zero		580
